//
// Generated by NVIDIA NVVM Compiler
//
// Compiler Build ID: CL-36424714
// Cuda compilation tools, release 13.0, V13.0.88
// Based on NVVM 20.0.0
//

.version 9.0
.target sm_100
.address_size 64

	// .globl	_Z25convolution1D_InputTilingPfS_S_iii
.extern .shared .align 16 .b8 sharedMem[];

.visible .entry _Z25convolution1D_InputTilingPfS_S_iii(
	.param .u64 .ptr .align 1 _Z25convolution1D_InputTilingPfS_S_iii_param_0,
	.param .u64 .ptr .align 1 _Z25convolution1D_InputTilingPfS_S_iii_param_1,
	.param .u64 .ptr .align 1 _Z25convolution1D_InputTilingPfS_S_iii_param_2,
	.param .u32 _Z25convolution1D_InputTilingPfS_S_iii_param_3,
	.param .u32 _Z25convolution1D_InputTilingPfS_S_iii_param_4,
	.param .u32 _Z25convolution1D_InputTilingPfS_S_iii_param_5
)
{
	.reg .pred 	%p<31>;
	.reg .b32 	%r<63>;
	.reg .b32 	%f<97>;
	.reg .b64 	%rd<19>;

	ld.param.u64 	%rd5, [_Z25convolution1D_InputTilingPfS_S_iii_param_0];
	ld.param.u64 	%rd7, [_Z25convolution1D_InputTilingPfS_S_iii_param_1];
	ld.param.u64 	%rd6, [_Z25convolution1D_InputTilingPfS_S_iii_param_2];
	ld.param.u32 	%r22, [_Z25convolution1D_InputTilingPfS_S_iii_param_3];
	ld.param.u32 	%r23, [_Z25convolution1D_InputTilingPfS_S_iii_param_4];
	ld.param.u32 	%r24, [_Z25convolution1D_InputTilingPfS_S_iii_param_5];
	cvta.to.global.u64 	%rd1, %rd7;
	mov.u32 	%r1, %tid.x;
	shr.u32 	%r25, %r23, 31;
	add.s32 	%r26, %r23, %r25;
	shr.s32 	%r27, %r26, 1;
	mov.u32 	%r28, %ctaid.x;
	mad.lo.s32 	%r2, %r24, %r28, %r1;
	sub.s32 	%r3, %r2, %r27;
	setp.lt.s32 	%p1, %r3, 0;
	setp.ge.s32 	%p2, %r3, %r22;
	or.pred  	%p3, %p1, %p2;
	@%p3 bra 	$L__BB0_2;
	cvta.to.global.u64 	%rd8, %rd5;
	mul.wide.u32 	%rd9, %r3, 4;
	add.s64 	%rd10, %rd8, %rd9;
	ld.global.f32 	%f38, [%rd10];
	shl.b32 	%r33, %r1, 2;
	mov.u32 	%r34, sharedMem;
	add.s32 	%r35, %r34, %r33;
	st.shared.f32 	[%r35], %f38;
	bra.uni 	$L__BB0_3;
$L__BB0_2:
	shl.b32 	%r29, %r1, 2;
	mov.u32 	%r30, sharedMem;
	add.s32 	%r31, %r30, %r29;
	mov.b32 	%r32, 0;
	st.shared.u32 	[%r31], %r32;
$L__BB0_3:
	bar.sync 	0;
	setp.ge.s32 	%p4, %r1, %r24;
	setp.ge.s32 	%p5, %r2, %r22;
	or.pred  	%p6, %p4, %p5;
	@%p6 bra 	$L__BB0_46;
	setp.lt.s32 	%p7, %r23, 1;
	mov.f32 	%f76, 0f00000000;
	@%p7 bra 	$L__BB0_45;
	mov.u32 	%r4, %ntid.x;
	and.b32  	%r5, %r23, 7;
	setp.lt.u32 	%p8, %r23, 8;
	mov.f32 	%f76, 0f00000000;
	mov.b32 	%r61, 0;
	@%p8 bra 	$L__BB0_24;
	and.b32  	%r61, %r23, 2147483640;
	mov.f32 	%f76, 0f00000000;
	mov.b32 	%r59, 0;
$L__BB0_7:
	.pragma "nounroll";
	add.s32 	%r8, %r59, %r1;
	setp.ge.u32 	%p9, %r8, %r4;
	shl.b32 	%r38, %r8, 2;
	mov.u32 	%r39, sharedMem;
	add.s32 	%r9, %r39, %r38;
	mul.wide.u32 	%rd11, %r59, 4;
	add.s64 	%rd2, %rd1, %rd11;
	@%p9 bra 	$L__BB0_9;
	ld.shared.f32 	%f43, [%r9];
	ld.global.f32 	%f44, [%rd2];
	fma.rn.f32 	%f76, %f43, %f44, %f76;
$L__BB0_9:
	add.s32 	%r40, %r8, 1;
	setp.ge.u32 	%p10, %r40, %r4;
	@%p10 bra 	$L__BB0_11;
	ld.shared.f32 	%f45, [%r9+4];
	ld.global.f32 	%f46, [%rd2+4];
	fma.rn.f32 	%f76, %f45, %f46, %f76;
$L__BB0_11:
	add.s32 	%r41, %r8, 2;
	setp.ge.u32 	%p11, %r41, %r4;
	@%p11 bra 	$L__BB0_13;
	ld.shared.f32 	%f47, [%r9+8];
	ld.global.f32 	%f48, [%rd2+8];
	fma.rn.f32 	%f76, %f47, %f48, %f76;
$L__BB0_13:
	add.s32 	%r42, %r8, 3;
	setp.ge.u32 	%p12, %r42, %r4;
	@%p12 bra 	$L__BB0_15;
	ld.shared.f32 	%f49, [%r9+12];
	ld.global.f32 	%f50, [%rd2+12];
	fma.rn.f32 	%f76, %f49, %f50, %f76;
$L__BB0_15:
	add.s32 	%r43, %r8, 4;
	setp.ge.u32 	%p13, %r43, %r4;
	@%p13 bra 	$L__BB0_17;
	ld.shared.f32 	%f51, [%r9+16];
	ld.global.f32 	%f52, [%rd2+16];
	fma.rn.f32 	%f76, %f51, %f52, %f76;
$L__BB0_17:
	add.s32 	%r44, %r8, 5;
	setp.ge.u32 	%p14, %r44, %r4;
	@%p14 bra 	$L__BB0_19;
	ld.shared.f32 	%f53, [%r9+20];
	ld.global.f32 	%f54, [%rd2+20];
	fma.rn.f32 	%f76, %f53, %f54, %f76;
$L__BB0_19:
	add.s32 	%r45, %r8, 6;
	setp.ge.u32 	%p15, %r45, %r4;
	@%p15 bra 	$L__BB0_21;
	ld.shared.f32 	%f55, [%r9+24];
	ld.global.f32 	%f56, [%rd2+24];
	fma.rn.f32 	%f76, %f55, %f56, %f76;
$L__BB0_21:
	add.s32 	%r46, %r8, 7;
	setp.ge.u32 	%p16, %r46, %r4;
	@%p16 bra 	$L__BB0_23;
	ld.shared.f32 	%f57, [%r9+28];
	ld.global.f32 	%f58, [%rd2+28];
	fma.rn.f32 	%f76, %f57, %f58, %f76;
$L__BB0_23:
	add.s32 	%r59, %r59, 8;
	setp.ne.s32 	%p17, %r59, %r61;
	@%p17 bra 	$L__BB0_7;
$L__BB0_24:
	setp.eq.s32 	%p18, %r5, 0;
	@%p18 bra 	$L__BB0_45;
	and.b32  	%r12, %r23, 3;
	setp.lt.u32 	%p19, %r5, 4;
	@%p19 bra 	$L__BB0_35;
	add.s32 	%r13, %r61, %r1;
	setp.ge.u32 	%p20, %r13, %r4;
	shl.b32 	%r47, %r13, 2;
	mov.u32 	%r48, sharedMem;
	add.s32 	%r14, %r48, %r47;
	mul.wide.u32 	%rd12, %r61, 4;
	add.s64 	%rd3, %rd1, %rd12;
	@%p20 bra 	$L__BB0_28;
	ld.shared.f32 	%f60, [%r14];
	ld.global.f32 	%f61, [%rd3];
	fma.rn.f32 	%f76, %f60, %f61, %f76;
$L__BB0_28:
	add.s32 	%r49, %r13, 1;
	setp.ge.u32 	%p21, %r49, %r4;
	@%p21 bra 	$L__BB0_30;
	ld.shared.f32 	%f62, [%r14+4];
	ld.global.f32 	%f63, [%rd3+4];
	fma.rn.f32 	%f76, %f62, %f63, %f76;
$L__BB0_30:
	add.s32 	%r50, %r13, 2;
	setp.ge.u32 	%p22, %r50, %r4;
	@%p22 bra 	$L__BB0_32;
	ld.shared.f32 	%f64, [%r14+8];
	ld.global.f32 	%f65, [%rd3+8];
	fma.rn.f32 	%f76, %f64, %f65, %f76;
$L__BB0_32:
	add.s32 	%r51, %r13, 3;
	setp.ge.u32 	%p23, %r51, %r4;
	@%p23 bra 	$L__BB0_34;
	ld.shared.f32 	%f66, [%r14+12];
	ld.global.f32 	%f67, [%rd3+12];
	fma.rn.f32 	%f76, %f66, %f67, %f76;
$L__BB0_34:
	add.s32 	%r61, %r61, 4;
$L__BB0_35:
	setp.eq.s32 	%p24, %r12, 0;
	@%p24 bra 	$L__BB0_45;
	setp.eq.s32 	%p25, %r12, 1;
	@%p25 bra 	$L__BB0_42;
	add.s32 	%r17, %r61, %r1;
	setp.ge.u32 	%p26, %r17, %r4;
	shl.b32 	%r52, %r17, 2;
	mov.u32 	%r53, sharedMem;
	add.s32 	%r18, %r53, %r52;
	mul.wide.u32 	%rd13, %r61, 4;
	add.s64 	%rd4, %rd1, %rd13;
	@%p26 bra 	$L__BB0_39;
	ld.shared.f32 	%f69, [%r18];
	ld.global.f32 	%f70, [%rd4];
	fma.rn.f32 	%f76, %f69, %f70, %f76;
$L__BB0_39:
	add.s32 	%r54, %r17, 1;
	setp.ge.u32 	%p27, %r54, %r4;
	@%p27 bra 	$L__BB0_41;
	ld.shared.f32 	%f71, [%r18+4];
	ld.global.f32 	%f72, [%rd4+4];
	fma.rn.f32 	%f76, %f71, %f72, %f76;
$L__BB0_41:
	add.s32 	%r61, %r61, 2;
$L__BB0_42:
	and.b32  	%r55, %r23, 1;
	setp.eq.b32 	%p28, %r55, 1;
	not.pred 	%p29, %p28;
	@%p29 bra 	$L__BB0_45;
	add.s32 	%r21, %r61, %r1;
	setp.ge.u32 	%p30, %r21, %r4;
	@%p30 bra 	$L__BB0_45;
	shl.b32 	%r56, %r21, 2;
	mov.u32 	%r57, sharedMem;
	add.s32 	%r58, %r57, %r56;
	ld.shared.f32 	%f73, [%r58];
	mul.wide.u32 	%rd14, %r61, 4;
	add.s64 	%rd15, %rd1, %rd14;
	ld.global.f32 	%f74, [%rd15];
	fma.rn.f32 	%f76, %f73, %f74, %f76;
$L__BB0_45:
	cvta.to.global.u64 	%rd16, %rd6;
	mul.wide.s32 	%rd17, %r2, 4;
	add.s64 	%rd18, %rd16, %rd17;
	st.global.f32 	[%rd18], %f76;
$L__BB0_46:
	ret;

}


// ===== COMPILED SASS (sm_100) =====

	.target	sm_100

	.elftype	@"ET_EXEC"


//--------------------- .note.nv.tkinfo           --------------------------
	.section	.note.nv.tkinfo,"",@"SHT_NOTE"
	.sectionflags	@"SHF_NOTE_NV_TKINFO"
	.tkinfo
        /*0018*/ 	.word	0x00000002
        /*0030*/ 	.string	""
        /*0030*/ 	.string	"ptxas"
        /*0030*/ 	.string	"Cuda compilation tools, release 13.0, V13.0.88"
        /*0030*/ 	.string	"Build cuda_13.0.r13.0/compiler.36424714_0"
        /*0030*/ 	.string	"-arch sm_100 -m 64 "



//--------------------- .note.nv.cuinfo           --------------------------
	.section	.note.nv.cuinfo,"",@"SHT_NOTE"
	.sectionflags	@"SHF_NOTE_NV_CUINFO"
        /*0018*/ 	.short	0x0002
        /*001a*/ 	.short	0x0064
        /*001c*/ 	.short	0x0082
	.zero		2


//--------------------- .nv.info                  --------------------------
	.section	.nv.info,"",@"SHT_CUDA_INFO"
	.align	4


	//----- nvinfo : EIATTR_REGCOUNT
	.align		4
        /*0000*/ 	.byte	0x04, 0x2f
        /*0002*/ 	.short	(.L_1 - .L_0)
	.align		4
.L_0:
        /*0004*/ 	.word	index@(_Z25convolution1D_InputTilingPfS_S_iii)
        /*0008*/ 	.word	0x00000020


	//----- nvinfo : EIATTR_FRAME_SIZE
	.align		4
.L_1:
        /*000c*/ 	.byte	0x04, 0x11
        /*000e*/ 	.short	(.L_3 - .L_2)
	.align		4
.L_2:
        /*0010*/ 	.word	index@(_Z25convolution1D_InputTilingPfS_S_iii)
        /*0014*/ 	.word	0x00000000


	//----- nvinfo : EIATTR_MIN_STACK_SIZE
	.align		4
.L_3:
        /*0018*/ 	.byte	0x04, 0x12
        /*001a*/ 	.short	(.L_5 - .L_4)
	.align		4
.L_4:
        /*001c*/ 	.word	index@(_Z25convolution1D_InputTilingPfS_S_iii)
        /*0020*/ 	.word	0x00000000
.L_5:


//--------------------- .nv.compat                --------------------------
	.section	.nv.compat,"",@"SHT_CUDA_COMPAT_INFO"
	.align	4
        /*0000*/ 	.byte	0x02, 0x09, 0x00, 0x00, 0x02, 0x02, 0x01, 0x00, 0x02, 0x05, 0x05, 0x00, 0x03, 0x07, 0x01, 0x01
        /*0010*/ 	.byte	0x02, 0x03, 0x00, 0x00, 0x02, 0x06, 0x01, 0x00, 0x04, 0x0b, 0x08, 0x00, 0x09, 0x00, 0x00, 0x00
        /*0020*/ 	.byte	0x00, 0x00, 0x00, 0x00


//--------------------- .nv.info._Z25convolution1D_InputTilingPfS_S_iii --------------------------
	.section	.nv.info._Z25convolution1D_InputTilingPfS_S_iii,"",@"SHT_CUDA_INFO"
	.sectionflags	@""
	.align	4


	//----- nvinfo : EIATTR_CUDA_API_VERSION
	.align		4
        /*0000*/ 	.byte	0x04, 0x37
        /*0002*/ 	.short	(.L_7 - .L_6)
.L_6:
        /*0004*/ 	.word	0x00000082


	//----- nvinfo : EIATTR_KPARAM_INFO
	.align		4
.L_7:
        /*0008*/ 	.byte	0x04, 0x17
        /*000a*/ 	.short	(.L_9 - .L_8)
.L_8:
        /*000c*/ 	.word	0x00000000
        /*0010*/ 	.short	0x0005
        /*0012*/ 	.short	0x0020
        /*0014*/ 	.byte	0x00, 0xf0, 0x11, 0x00


	//----- nvinfo : EIATTR_KPARAM_INFO
	.align		4
.L_9:
        /*0018*/ 	.byte	0x04, 0x17
        /*001a*/ 	.short	(.L_11 - .L_10)
.L_10:
        /*001c*/ 	.word	0x00000000
        /*0020*/ 	.short	0x0004
        /*0022*/ 	.short	0x001c
        /*0024*/ 	.byte	0x00, 0xf0, 0x11, 0x00


	//----- nvinfo : EIATTR_KPARAM_INFO
	.align		4
.L_11:
        /*0028*/ 	.byte	0x04, 0x17
        /*002a*/ 	.short	(.L_13 - .L_12)
.L_12:
        /*002c*/ 	.word	0x00000000
        /*0030*/ 	.short	0x0003
        /*0032*/ 	.short	0x0018
        /*0034*/ 	.byte	0x00, 0xf0, 0x11, 0x00


	//----- nvinfo : EIATTR_KPARAM_INFO
	.align		4
.L_13:
        /*0038*/ 	.byte	0x04, 0x17
        /*003a*/ 	.short	(.L_15 - .L_14)
.L_14:
        /*003c*/ 	.word	0x00000000
        /*0040*/ 	.short	0x0002
        /*0042*/ 	.short	0x0010
        /*0044*/ 	.byte	0x00, 0xf5, 0x21, 0x00


	//----- nvinfo : EIATTR_KPARAM_INFO
	.align		4
.L_15:
        /*0048*/ 	.byte	0x04, 0x17
        /*004a*/ 	.short	(.L_17 - .L_16)
.L_16:
        /*004c*/ 	.word	0x00000000
        /*0050*/ 	.short	0x0001
        /*0052*/ 	.short	0x0008
        /*0054*/ 	.byte	0x00, 0xf5, 0x21, 0x00


	//----- nvinfo : EIATTR_KPARAM_INFO
	.align		4
.L_17:
        /*0058*/ 	.byte	0x04, 0x17
        /*005a*/ 	.short	(.L_19 - .L_18)
.L_18:
        /*005c*/ 	.word	0x00000000
        /*0060*/ 	.short	0x0000
        /*0062*/ 	.short	0x0000
        /*0064*/ 	.byte	0x00, 0xf5, 0x21, 0x00


	//----- nvinfo : EIATTR_SPARSE_MMA_MASK
	.align		4
.L_19:
        /*0068*/ 	.byte	0x03, 0x50
        /*006a*/ 	.short	0x0000


	//----- nvinfo : EIATTR_MAXREG_COUNT
	.align		4
        /*006c*/ 	.byte	0x03, 0x1b
        /*006e*/ 	.short	0x00ff


	//----- nvinfo : EIATTR_NUM_BARRIERS
	.align		4
        /*0070*/ 	.byte	0x02, 0x4c
        /*0072*/ 	.byte	0x01
	.zero		1


	//----- nvinfo : EIATTR_MERCURY_ISA_VERSION
	.align		4
        /*0074*/ 	.byte	0x03, 0x5f
        /*0076*/ 	.short	0x0101


	//----- nvinfo : EIATTR_VRC_CTA_INIT_COUNT
	.align		4
        /*0078*/ 	.byte	0x02, 0x4a
	.zero		1
	.zero		1


	//----- nvinfo : EIATTR_EXIT_INSTR_OFFSETS
	.align		4
        /*007c*/ 	.byte	0x04, 0x1c
        /*007e*/ 	.short	(.L_21 - .L_20)


	//   ....[0]....
.L_20:
        /*0080*/ 	.word	0x000001b0


	//   ....[1]....
        /*0084*/ 	.word	0x00000a10


	//----- nvinfo : EIATTR_CRS_STACK_SIZE
	.align		4
.L_21:
        /*0088*/ 	.byte	0x04, 0x1e
        /*008a*/ 	.short	(.L_23 - .L_22)
.L_22:
        /*008c*/ 	.word	0x00000000


	//----- nvinfo : EIATTR_CBANK_PARAM_SIZE
	.align		4
.L_23:
        /*0090*/ 	.byte	0x03, 0x19
        /*0092*/ 	.short	0x0024


	//----- nvinfo : EIATTR_PARAM_CBANK
	.align		4
        /*0094*/ 	.byte	0x04, 0x0a
        /*0096*/ 	.short	(.L_25 - .L_24)
	.align		4
.L_24:
        /*0098*/ 	.word	index@(.nv.constant0._Z25convolution1D_InputTilingPfS_S_iii)
        /*009c*/ 	.short	0x0380
        /*009e*/ 	.short	0x0024


	//----- nvinfo : EIATTR_SW_WAR
	.align		4
.L_25:
        /*00a0*/ 	.byte	0x04, 0x36
        /*00a2*/ 	.short	(.L_27 - .L_26)
.L_26:
        /*00a4*/ 	.word	0x00000008
.L_27:


//--------------------- .nv.callgraph             --------------------------
	.section	.nv.callgraph,"",@"SHT_CUDA_CALLGRAPH"
	.align	4
	.sectionentsize	8
	.align		4
        /*0000*/ 	.word	0x00000000
	.align		4
        /*0004*/ 	.word	0xffffffff
	.align		4
        /*0008*/ 	.word	0x00000000
	.align		4
        /*000c*/ 	.word	0xfffffffe
	.align		4
        /*0010*/ 	.word	0x00000000
	.align		4
        /*0014*/ 	.word	0xfffffffd
	.align		4
        /*0018*/ 	.word	0x00000000
	.align		4
        /*001c*/ 	.word	0xfffffffc


//--------------------- .text._Z25convolution1D_InputTilingPfS_S_iii --------------------------
	.section	.text._Z25convolution1D_InputTilingPfS_S_iii,"ax",@progbits
	.align	128
        .global         _Z25convolution1D_InputTilingPfS_S_iii
        .type           _Z25convolution1D_InputTilingPfS_S_iii,@function
        .size           _Z25convolution1D_InputTilingPfS_S_iii,(.L_x_7 - _Z25convolution1D_InputTilingPfS_S_iii)
        .other          _Z25convolution1D_InputTilingPfS_S_iii,@"STO_CUDA_ENTRY STV_DEFAULT"
_Z25convolution1D_InputTilingPfS_S_iii:
.text._Z25convolution1D_InputTilingPfS_S_iii:
[----:B------:R-:W-:Y:S01]  /*0000*/  LDC R1, c[0x0][0x37c] ;  /* 0x0000df00ff017b82 */ /* 0x000fe20000000800 */
[----:B------:R-:W0:Y:S07]  /*0010*/  S2R R3, SR_TID.X ;  /* 0x0000000000037919 */ /* 0x000e2e0000002100 */
[----:B------:R-:W0:Y:S01]  /*0020*/  S2UR UR5, SR_CTAID.X ;  /* 0x00000000000579c3 */ /* 0x000e220000002500 */
[----:B------:R-:W1:Y:S01]  /*0030*/  LDCU.64 UR10, c[0x0][0x398] ;  /* 0x00007300ff0a77ac */ /* 0x000e620008000a00 */
[----:B------:R-:W2:Y:S06]  /*0040*/  LDCU.64 UR8, c[0x0][0x358] ;  /* 0x00006b00ff0877ac */ /* 0x000eac0008000a00 */
[----:B------:R-:W0:Y:S01]  /*0050*/  LDC R2, c[0x0][0x3a0] ;  /* 0x0000e800ff027b82 */ /* 0x000e220000000800 */
[----:B-1----:R-:W-:-:S04]  /*0060*/  ULEA.HI UR4, UR11, UR11, URZ, 0x1 ;  /* 0x0000000b0b047291 */ /* 0x002fc8000f8f08ff */
[----:B------:R-:W-:Y:S01]  /*0070*/  USHF.R.S32.HI UR4, URZ, 0x1, UR4 ;  /* 0x00000001ff047899 */ /* 0x000fe20008011404 */
[----:B0-----:R-:W-:-:S05]  /*0080*/  IMAD R0, R2, UR5, R3 ;  /* 0x0000000502007c24 */ /* 0x001fca000f8e0203 */
[----:B------:R-:W-:-:S05]  /*0090*/  VIADD R7, R0, -UR4 ;  /* 0x8000000400077c36 */ /* 0x000fca0008000000 */
[----:B------:R-:W-:-:S04]  /*00a0*/  ISETP.GE.AND P0, PT, R7, UR10, PT ;  /* 0x0000000a07007c0c */ /* 0x000fc8000bf06270 */
[----:B------:R-:W-:-:S13]  /*00b0*/  ISETP.LT.OR P0, PT, R7, RZ, P0 ;  /* 0x000000ff0700720c */ /* 0x000fda0000701670 */
[----:B------:R-:W0:Y:S02]  /*00c0*/  @!P0 LDC.64 R4, c[0x0][0x380] ;  /* 0x0000e000ff048b82 */ /* 0x000e240000000a00 */
[----:B0-----:R-:W-:-:S06]  /*00d0*/  @!P0 IMAD.WIDE.U32 R4, R7, 0x4, R4 ;  /* 0x0000000407048825 */ /* 0x001fcc00078e0004 */
[----:B--2---:R-:W2:Y:S01]  /*00e0*/  @!P0 LDG.E R4, desc[UR8][R4.64] ;  /* 0x0000000804048981 */ /* 0x004ea2000c1e1900 */
[----:B------:R-:W0:Y:S01]  /*00f0*/  S2UR UR5, SR_CgaCtaId ;  /* 0x00000000000579c3 */ /* 0x000e220000008800 */
[----:B------:R-:W-:Y:S01]  /*0100*/  UMOV UR4, 0x400 ;  /* 0x0000040000047882 */ /* 0x000fe20000000000 */
[----:B------:R-:W-:-:S04]  /*0110*/  ISETP.GE.AND P1, PT, R0, UR10, PT ;  /* 0x0000000a00007c0c */ /* 0x000fc8000bf26270 */
[----:B------:R-:W-:Y:S01]  /*0120*/  ISETP.GE.OR P1, PT, R3, R2, P1 ;  /* 0x000000020300720c */ /* 0x000fe20000f26670 */
[----:B0-----:R-:W-:-:S06]  /*0130*/  ULEA UR4, UR5, UR4, 0x18 ;  /* 0x0000000405047291 */ /* 0x001fcc000f8ec0ff */
[----:B------:R-:W-:-:S05]  /*0140*/  @!P0 IMAD.U32 R10, RZ, RZ, UR4 ;  /* 0x00000004ff0a8e24 */ /* 0x000fca000f8e00ff */
[----:B------:R-:W-:Y:S01]  /*0150*/  @!P0 LEA R7, R3, R10, 0x2 ;  /* 0x0000000a03078211 */ /* 0x000fe200078e10ff */
[----:B------:R-:W-:-:S05]  /*0160*/  @P0 IMAD.U32 R10, RZ, RZ, UR4 ;  /* 0x00000004ff0a0e24 */ /* 0x000fca000f8e00ff */
[----:B------:R-:W-:Y:S01]  /*0170*/  @P0 LEA R6, R3, R10, 0x2 ;  /* 0x0000000a03060211 */ /* 0x000fe200078e10ff */
[----:B--2---:R0:W-:Y:S04]  /*0180*/  @!P0 STS [R7], R4 ;  /* 0x0000000407008388 */ /* 0x0041e80000000800 */
[----:B------:R0:W-:Y:S01]  /*0190*/  @P0 STS [R6], RZ ;  /* 0x000000ff06000388 */ /* 0x0001e20000000800 */
[----:B------:R-:W-:Y:S06]  /*01a0*/  BAR.SYNC.DEFER_BLOCKING 0x0 ;  /* 0x0000000000007b1d */ /* 0x000fec0000010000 */
[----:B------:R-:W-:Y:S05]  /*01b0*/  @P1 EXIT ;  /* 0x000000000000194d */ /* 0x000fea0003800000 */
[----:B------:R-:W-:Y:S01]  /*01c0*/  UISETP.GE.AND UP0, UPT, UR11, 0x1, UPT ;  /* 0x000000010b00788c */ /* 0x000fe2000bf06270 */
[----:B------:R-:W-:-:S08]  /*01d0*/  IMAD.MOV.U32 R2, RZ, RZ, RZ ;  /* 0x000000ffff027224 */ /* 0x000fd000078e00ff */
[----:B------:R-:W-:Y:S05]  /*01e0*/  BRA.U !UP0, `(.L_x_0) ;  /* 0x0000000508fc7547 */ /* 0x000fea000b800000 */
[----:B------:R-:W-:Y:S01]  /*01f0*/  UISETP.GE.U32.AND UP0, UPT, UR11, 0x8, UPT ;  /* 0x000000080b00788c */ /* 0x000fe2000bf06070 */
[----:B------:R-:W-:Y:S01]  /*0200*/  HFMA2 R2, -RZ, RZ, 0, 0 ;  /* 0x00000000ff027431 */ /* 0x000fe200000001ff */
[----:B------:R-:W-:Y:S01]  /*0210*/  ULOP3.LUT UR5, UR11, 0x7, URZ, 0xc0, !UPT ;  /* 0x000000070b057892 */ /* 0x000fe2000f8ec0ff */
[----:B------:R-:W-:Y:S01]  /*0220*/  IMAD.MOV.U32 R8, RZ, RZ, RZ ;  /* 0x000000ffff087224 */ /* 0x000fe200078e00ff */
[----:B------:R-:W1:Y:S02]  /*0230*/  LDCU UR10, c[0x0][0x360] ;  /* 0x00006c00ff0a77ac */ /* 0x000e640008000800 */
[----:B------:R-:W-:-:S03]  /*0240*/  UISETP.NE.AND UP1, UPT, UR5, URZ, UPT ;  /* 0x000000ff0500728c */ /* 0x000fc6000bf25270 */
[----:B------:R-:W-:Y:S08]  /*0250*/  BRA.U !UP0, `(.L_x_1) ;  /* 0x0000000108c87547 */ /* 0x000ff0000b800000 */
[----:B0-----:R-:W0:Y:S01]  /*0260*/  LDC.64 R4, c[0x0][0x388] ;  /* 0x0000e200ff047b82 */ /* 0x001e220000000a00 */
[----:B------:R-:W-:Y:S01]  /*0270*/  ULOP3.LUT UR4, UR11, 0x7ffffff8, URZ, 0xc0, !UPT ;  /* 0x7ffffff80b047892 */ /* 0x000fe2000f8ec0ff */
[----:B------:R-:W-:Y:S01]  /*0280*/  MOV R2, RZ ;  /* 0x000000ff00027202 */ /* 0x000fe20000000f00 */
[----:B------:R-:W-:-:S04]  /*0290*/  IMAD.MOV.U32 R9, RZ, RZ, RZ ;  /* 0x000000ffff097224 */ /* 0x000fc800078e00ff */
[----:B------:R-:W-:-:S07]  /*02a0*/  MOV R8, UR4 ;  /* 0x0000000400087c02 */ /* 0x000fce0008000f00 */
.L_x_2:
[----:B------:R-:W-:Y:S02]  /*02b0*/  IMAD.IADD R19, R3, 0x1, R9 ;  /* 0x0000000103137824 */ /* 0x000fe400078e0209 */
[----:B0-----:R-:W-:-:S03]  /*02c0*/  IMAD.WIDE.U32 R6, R9, 0x4, R4 ;  /* 0x0000000409067825 */ /* 0x001fc600078e0004 */
[----:B-1----:R-:W-:-:S13]  /*02d0*/  ISETP.GE.U32.AND P6, PT, R19, UR10, PT ;  /* 0x0000000a13007c0c */ /* 0x002fda000bfc6070 */
[----:B------:R-:W2:Y:S01]  /*02e0*/  @!P6 LDG.E R12, desc[UR8][R6.64] ;  /* 0x00000008060ce981 */ /* 0x000ea2000c1e1900 */
[C---:B------:R-:W-:Y:S01]  /*02f0*/  LEA R11, R19.reuse, R10, 0x2 ;  /* 0x0000000a130b7211 */ /* 0x040fe200078e10ff */
[C---:B------:R-:W-:Y:S01]  /*0300*/  VIADD R13, R19.reuse, 0x1 ;  /* 0x00000001130d7836 */ /* 0x040fe20000000000 */
[----:B------:R-:W-:-:S03]  /*0310*/  IADD3 R14, PT, PT, R19, 0x2, RZ ;  /* 0x00000002130e7810 */ /* 0x000fc60007ffe0ff */
[----:B------:R-:W2:Y:S01]  /*0320*/  @!P6 LDS R17, [R11] ;  /* 0x000000000b11e984 */ /* 0x000ea20000000800 */
[----:B------:R-:W-:Y:S01]  /*0330*/  ISETP.GE.U32.AND P0, PT, R13, UR10, PT ;  /* 0x0000000a0d007c0c */ /* 0x000fe2000bf06070 */
[C---:B------:R-:W-:Y:S01]  /*0340*/  VIADD R13, R19.reuse, 0x3 ;  /* 0x00000003130d7836 */ /* 0x040fe20000000000 */
[----:B------:R-:W-:Y:S02]  /*0350*/  ISETP.GE.U32.AND P1, PT, R14, UR10, PT ;  /* 0x0000000a0e007c0c */ /* 0x000fe4000bf26070 */
[----:B------:R-:W-:Y:S02]  /*0360*/  IADD3 R14, PT, PT, R19, 0x4, RZ ;  /* 0x00000004130e7810 */ /* 0x000fe40007ffe0ff */
[----:B------:R-:W-:Y:S02]  /*0370*/  ISETP.GE.U32.AND P2, PT, R13, UR10, PT ;  /* 0x0000000a0d007c0c */ /* 0x000fe4000bf46070 */
[----:B------:R-:W-:Y:S01]  /*0380*/  ISETP.GE.U32.AND P3, PT, R14, UR10, PT ;  /* 0x0000000a0e007c0c */ /* 0x000fe2000bf66070 */
[C---:B------:R-:W-:Y:S01]  /*0390*/  VIADD R14, R19.reuse, 0x5 ;  /* 0x00000005130e7836 */ /* 0x040fe20000000000 */
[----:B------:R-:W-:-:S03]  /*03a0*/  IADD3 R16, PT, PT, R19, 0x6, RZ ;  /* 0x0000000613107810 */ /* 0x000fc60007ffe0ff */
[----:B------:R-:W3:Y:S01]  /*03b0*/  @!P0 LDG.E R13, desc[UR8][R6.64+0x4] ;  /* 0x00000408060d8981 */ /* 0x000ee2000c1e1900 */
[----:B------:R-:W-:Y:S02]  /*03c0*/  ISETP.GE.U32.AND P4, PT, R14, UR10, PT ;  /* 0x0000000a0e007c0c */ /* 0x000fe4000bf86070 */
[----:B------:R-:W-:Y:S01]  /*03d0*/  ISETP.GE.U32.AND P5, PT, R16, UR10, PT ;  /* 0x0000000a10007c0c */ /* 0x000fe2000bfa6070 */
[----:B------:R-:W4:Y:S01]  /*03e0*/  @!P1 LDG.E R15, desc[UR8][R6.64+0x8] ;  /* 0x00000808060f9981 */ /* 0x000f22000c1e1900 */
[----:B------:R-:W-:-:S03]  /*03f0*/  VIADD R16, R19, 0x7 ;  /* 0x0000000713107836 */ /* 0x000fc60000000000 */
[----:B------:R-:W5:Y:S04]  /*0400*/  @!P2 LDG.E R14, desc[UR8][R6.64+0xc] ;  /* 0x00000c08060ea981 */ /* 0x000f68000c1e1900 */
[----:B------:R-:W-:Y:S04]  /*0410*/  @!P1 LDS R19, [R11+0x8] ;  /* 0x000008000b139984 */ /* 0x000fe80000000800 */
[----:B------:R-:W5:Y:S04]  /*0420*/  @!P5 LDG.E R18, desc[UR8][R6.64+0x18] ;  /* 0x000018080612d981 */ /* 0x000f68000c1e1900 */
[----:B------:R-:W-:Y:S04]  /*0430*/  @!P2 LDS R21, [R11+0xc] ;  /* 0x00000c000b15a984 */ /* 0x000fe80000000800 */
[----:B------:R-:W-:Y:S04]  /*0440*/  @!P3 LDS R23, [R11+0x10] ;  /* 0x000010000b17b984 */ /* 0x000fe80000000800 */
[----:B------:R-:W-:Y:S04]  /*0450*/  @!P4 LDS R25, [R11+0x14] ;  /* 0x000014000b19c984 */ /* 0x000fe80000000800 */
[----:B------:R-:W-:Y:S01]  /*0460*/  @!P5 LDS R27, [R11+0x18] ;  /* 0x000018000b1bd984 */ /* 0x000fe20000000800 */
[----:B--2---:R-:W-:Y:S01]  /*0470*/  @!P6 FFMA R2, R17, R12, R2 ;  /* 0x0000000c1102e223 */ /* 0x004fe20000000002 */
[----:B------:R-:W-:-:S02]  /*0480*/  ISETP.GE.U32.AND P6, PT, R16, UR10, PT ;  /* 0x0000000a10007c0c */ /* 0x000fc4000bfc6070 */
[----:B------:R-:W2:Y:S04]  /*0490*/  @!P3 LDG.E R12, desc[UR8][R6.64+0x10] ;  /* 0x00001008060cb981 */ /* 0x000ea8000c1e1900 */
[----:B------:R-:W2:Y:S04]  /*04a0*/  @!P4 LDG.E R16, desc[UR8][R6.64+0x14] ;  /* 0x000014080610c981 */ /* 0x000ea8000c1e1900 */
[----:B------:R-:W3:Y:S04]  /*04b0*/  @!P0 LDS R17, [R11+0x4] ;  /* 0x000004000b118984 */ /* 0x000ee80000000800 */
[----:B------:R-:W2:Y:S04]  /*04c0*/  @!P6 LDG.E R20, desc[UR8][R6.64+0x1c] ;  /* 0x00001c080614e981 */ /* 0x000ea8000c1e1900 */
[----:B------:R-:W0:Y:S01]  /*04d0*/  @!P6 LDS R29, [R11+0x1c] ;  /* 0x00001c000b1de984 */ /* 0x000e220000000800 */
[----:B------:R-:W-:Y:S01]  /*04e0*/  IADD3 R9, PT, PT, R9, 0x8, RZ ;  /* 0x0000000809097810 */ /* 0x000fe20007ffe0ff */
[----:B---3--:R-:W-:-:S04]  /*04f0*/  @!P0 FFMA R2, R17, R13, R2 ;  /* 0x0000000d11028223 */ /* 0x008fc80000000002 */
[----:B----4-:R-:W-:Y:S01]  /*0500*/  @!P1 FFMA R2, R19, R15, R2 ;  /* 0x0000000f13029223 */ /* 0x010fe20000000002 */
[----:B------:R-:W-:-:S03]  /*0510*/  ISETP.NE.AND P0, PT, R9, R8, PT ;  /* 0x000000080900720c */ /* 0x000fc60003f05270 */
[----:B-----5:R-:W-:-:S04]  /*0520*/  @!P2 FFMA R2, R21, R14, R2 ;  /* 0x0000000e1502a223 */ /* 0x020fc80000000002 */
[----:B--2---:R-:W-:-:S04]  /*0530*/  @!P3 FFMA R2, R23, R12, R2 ;  /* 0x0000000c1702b223 */ /* 0x004fc80000000002 */
[----:B------:R-:W-:-:S04]  /*0540*/  @!P4 FFMA R2, R25, R16, R2 ;  /* 0x000000101902c223 */ /* 0x000fc80000000002 */
[----:B------:R-:W-:-:S04]  /*0550*/  @!P5 FFMA R2, R27, R18, R2 ;  /* 0x000000121b02d223 */ /* 0x000fc80000000002 */
[----:B0-----:R-:W-:Y:S01]  /*0560*/  @!P6 FFMA R2, R29, R20, R2 ;  /* 0x000000141d02e223 */ /* 0x001fe20000000002 */
[----:B------:R-:W-:Y:S06]  /*0570*/  @P0 BRA `(.L_x_2) ;  /* 0xfffffffc004c0947 */ /* 0x000fec000383ffff */
.L_x_1:
[----:B------:R-:W-:Y:S05]  /*0580*/  BRA.U !UP1, `(.L_x_0) ;  /* 0x0000000509147547 */ /* 0x000fea000b800000 */
[----:B------:R-:W2:Y:S01]  /*0590*/  LDCU UR4, c[0x0][0x39c] ;  /* 0x00007380ff0477ac */ /* 0x000ea20008000800 */
[----:B------:R-:W-:Y:S02]  /*05a0*/  UISETP.GE.U32.AND UP0, UPT, UR5, 0x4, UPT ;  /* 0x000000040500788c */ /* 0x000fe4000bf06070 */
[----:B--2---:R-:W-:-:S04]  /*05b0*/  ULOP3.LUT UR7, UR4, 0x3, URZ, 0xc0, !UPT ;  /* 0x0000000304077892 */ /* 0x004fc8000f8ec0ff */
[----:B------:R-:W-:-:S03]  /*05c0*/  UISETP.NE.AND UP1, UPT, UR7, URZ, UPT ;  /* 0x000000ff0700728c */ /* 0x000fc6000bf25270 */
[----:B------:R-:W-:Y:S08]  /*05d0*/  BRA.U !UP0, `(.L_x_3) ;  /* 0x00000001086c7547 */ /* 0x000ff0000b800000 */
[----:B0-----:R-:W0:Y:S01]  /*05e0*/  LDC.64 R4, c[0x0][0x388] ;  /* 0x0000e200ff047b82 */ /* 0x001e220000000a00 */
[----:B------:R-:W-:-:S04]  /*05f0*/  IMAD.IADD R7, R8, 0x1, R3 ;  /* 0x0000000108077824 */ /* 0x000fc800078e0203 */
[C---:B------:R-:W-:Y:S01]  /*0600*/  VIADD R9, R7.reuse, 0x2 ;  /* 0x0000000207097836 */ /* 0x040fe20000000000 */
[C---:B-1----:R-:W-:Y:S02]  /*0610*/  ISETP.GE.U32.AND P0, PT, R7.reuse, UR10, PT ;  /* 0x0000000a07007c0c */ /* 0x042fe4000bf06070 */
[----:B------:R-:W-:Y:S02]  /*0620*/  IADD3 R6, PT, PT, R7, 0x1, RZ ;  /* 0x0000000107067810 */ /* 0x000fe40007ffe0ff */
[----:B------:R-:W-:Y:S02]  /*0630*/  ISETP.GE.U32.AND P2, PT, R9, UR10, PT ;  /* 0x0000000a09007c0c */ /* 0x000fe4000bf46070 */
[----:B------:R-:W-:Y:S02]  /*0640*/  ISETP.GE.U32.AND P1, PT, R6, UR10, PT ;  /* 0x0000000a06007c0c */ /* 0x000fe4000bf26070 */
[----:B------:R-:W-:-:S04]  /*0650*/  IADD3 R6, PT, PT, R7, 0x3, RZ ;  /* 0x0000000307067810 */ /* 0x000fc80007ffe0ff */
[----:B------:R-:W-:Y:S01]  /*0660*/  ISETP.GE.U32.AND P3, PT, R6, UR10, PT ;  /* 0x0000000a06007c0c */ /* 0x000fe2000bf66070 */
[----:B0-----:R-:W-:-:S05]  /*0670*/  IMAD.WIDE.U32 R4, R8, 0x4, R4 ;  /* 0x0000000408047825 */ /* 0x001fca00078e0004 */
[----:B------:R-:W2:Y:S04]  /*0680*/  @!P0 LDG.E R6, desc[UR8][R4.64] ;  /* 0x0000000804068981 */ /* 0x000ea8000c1e1900 */
[----:B------:R-:W3:Y:S04]  /*0690*/  @!P1 LDG.E R10, desc[UR8][R4.64+0x4] ;  /* 0x00000408040a9981 */ /* 0x000ee8000c1e1900 */
[----:B------:R-:W4:Y:S04]  /*06a0*/  @!P2 LDG.E R12, desc[UR8][R4.64+0x8] ;  /* 0x00000808040ca981 */ /* 0x000f28000c1e1900 */
[----:B------:R-:W5:Y:S01]  /*06b0*/  @!P3 LDG.E R14, desc[UR8][R4.64+0xc] ;  /* 0x00000c08040eb981 */ /* 0x000f62000c1e1900 */
[----:B------:R-:W0:Y:S01]  /*06c0*/  S2UR UR6, SR_CgaCtaId ;  /* 0x00000000000679c3 */ /* 0x000e220000008800 */
[----:B------:R-:W-:Y:S01]  /*06d0*/  UMOV UR5, 0x400 ;  /* 0x0000040000057882 */ /* 0x000fe20000000000 */
[----:B------:R-:W-:Y:S01]  /*06e0*/  VIADD R8, R8, 0x4 ;  /* 0x0000000408087836 */ /* 0x000fe20000000000 */
[----:B0-----:R-:W-:-:S06]  /*06f0*/  ULEA UR5, UR6, UR5, 0x18 ;  /* 0x0000000506057291 */ /* 0x001fcc000f8ec0ff */
[----:B------:R-:W-:-:S05]  /*0700*/  LEA R15, R7, UR5, 0x2 ;  /* 0x00000005070f7c11 */ /* 0x000fca000f8e10ff */
[----:B------:R-:W2:Y:S04]  /*0710*/  @!P0 LDS R7, [R15] ;  /* 0x000000000f078984 */ /* 0x000ea80000000800 */
[----:B------:R-:W3:Y:S04]  /*0720*/  @!P1 LDS R9, [R15+0x4] ;  /* 0x000004000f099984 */ /* 0x000ee80000000800 */
[----:B------:R-:W4:Y:S04]  /*0730*/  @!P2 LDS R11, [R15+0x8] ;  /* 0x000008000f0ba984 */ /* 0x000f280000000800 */
[----:B------:R-:W5:Y:S01]  /*0740*/  @!P3 LDS R13, [R15+0xc] ;  /* 0x00000c000f0db984 */ /* 0x000f620000000800 */
[----:B--2---:R-:W-:-:S04]  /*0750*/  @!P0 FFMA R2, R7, R6, R2 ;  /* 0x0000000607028223 */ /* 0x004fc80000000002 */
[----:B---3--:R-:W-:-:S04]  /*0760*/  @!P1 FFMA R2, R9, R10, R2 ;  /* 0x0000000a09029223 */ /* 0x008fc80000000002 */
[----:B----4-:R-:W-:-:S04]  /*0770*/  @!P2 FFMA R2, R11, R12, R2 ;  /* 0x0000000c0b02a223 */ /* 0x010fc80000000002 */
[----:B-----5:R-:W-:-:S07]  /*0780*/  @!P3 FFMA R2, R13, R14, R2 ;  /* 0x0000000e0d02b223 */ /* 0x020fce0000000002 */
.L_x_3:
[----:B------:R-:W-:Y:S05]  /*0790*/  BRA.U !UP1, `(.L_x_0) ;  /* 0x0000000109907547 */ /* 0x000fea000b800000 */
[----:B------:R-:W-:Y:S02]  /*07a0*/  UISETP.NE.AND UP0, UPT, UR7, 0x1, UPT ;  /* 0x000000010700788c */ /* 0x000fe4000bf05270 */
[----:B------:R-:W-:-:S04]  /*07b0*/  ULOP3.LUT UR4, UR4, 0x1, URZ, 0xc0, !UPT ;  /* 0x0000000104047892 */ /* 0x000fc8000f8ec0ff */
[----:B------:R-:W-:-:S03]  /*07c0*/  UISETP.NE.U32.AND UP1, UPT, UR4, 0x1, UPT ;  /* 0x000000010400788c */ /* 0x000fc6000bf25070 */
[----:B------:R-:W-:Y:S08]  /*07d0*/  BRA.U !UP0, `(.L_x_4) ;  /* 0x0000000108447547 */ /* 0x000ff0000b800000 */
[----:B0-----:R-:W0:Y:S01]  /*07e0*/  LDC.64 R4, c[0x0][0x388] ;  /* 0x0000e200ff047b82 */ /* 0x001e220000000a00 */
[----:B------:R-:W-:-:S04]  /*07f0*/  IADD3 R11, PT, PT, R8, R3, RZ ;  /* 0x00000003080b7210 */ /* 0x000fc80007ffe0ff */
[C---:B-1----:R-:W-:Y:S01]  /*0800*/  ISETP.GE.U32.AND P0, PT, R11.reuse, UR10, PT ;  /* 0x0000000a0b007c0c */ /* 0x042fe2000bf06070 */
[----:B------:R-:W-:-:S05]  /*0810*/  VIADD R6, R11, 0x1 ;  /* 0x000000010b067836 */ /* 0x000fca0000000000 */
[----:B------:R-:W-:Y:S01]  /*0820*/  ISETP.GE.U32.AND P1, PT, R6, UR10, PT ;  /* 0x0000000a06007c0c */ /* 0x000fe2000bf26070 */
[----:B0-----:R-:W-:-:S06]  /*0830*/  IMAD.WIDE.U32 R4, R8, 0x4, R4 ;  /* 0x0000000408047825 */ /* 0x001fcc00078e0004 */
[----:B------:R-:W2:Y:S06]  /*0840*/  @!P0 LDG.E R6, desc[UR8][R4.64] ;  /* 0x0000000804068981 */ /* 0x000eac000c1e1900 */
[----:B------:R-:W3:Y:S01]  /*0850*/  @!P1 LDG.E R10, desc[UR8][R4.64+0x4] ;  /* 0x00000408040a9981 */ /* 0x000ee2000c1e1900 */
[----:B------:R-:W0:Y:S01]  /*0860*/  S2UR UR5, SR_CgaCtaId ;  /* 0x00000000000579c3 */ /* 0x000e220000008800 */
[----:B------:R-:W-:Y:S01]  /*0870*/  UMOV UR4, 0x400 ;  /* 0x0000040000047882 */ /* 0x000fe20000000000 */
[----:B------:R-:W-:Y:S01]  /*0880*/  IADD3 R8, PT, PT, R8, 0x2, RZ ;  /* 0x0000000208087810 */ /* 0x000fe20007ffe0ff */
[----:B0-----:R-:W-:-:S06]  /*0890*/  ULEA UR4, UR5, UR4, 0x18 ;  /* 0x0000000405047291 */ /* 0x001fcc000f8ec0ff */
[----:B------:R-:W-:-:S05]  /*08a0*/  LEA R11, R11, UR4, 0x2 ;  /* 0x000000040b0b7c11 */ /* 0x000fca000f8e10ff */
[----:B------:R-:W2:Y:S04]  /*08b0*/  @!P0 LDS R7, [R11] ;  /* 0x000000000b078984 */ /* 0x000ea80000000800 */
[----:B------:R-:W3:Y:S01]  /*08c0*/  @!P1 LDS R9, [R11+0x4] ;  /* 0x000004000b099984 */ /* 0x000ee20000000800 */
[----:B--2---:R-:W-:-:S04]  /*08d0*/  @!P0 FFMA R2, R7, R6, R2 ;  /* 0x0000000607028223 */ /* 0x004fc80000000002 */
[----:B---3--:R-:W-:-:S07]  /*08e0*/  @!P1 FFMA R2, R9, R10, R2 ;  /* 0x0000000a09029223 */ /* 0x008fce0000000002 */
.L_x_4:
[----:B------:R-:W-:Y:S05]  /*08f0*/  BRA.U UP1, `(.L_x_0) ;  /* 0x0000000101387547 */ /* 0x000fea000b800000 */
[----:B------:R-:W-:Y:S01]  /*0900*/  IADD3 R3, PT, PT, R3, R8, RZ ;  /* 0x0000000803037210 */ /* 0x000fe20007ffe0ff */
[----:B------:R-:W-:Y:S03]  /*0910*/  BSSY.RECONVERGENT B0, `(.L_x_0) ;  /* 0x000000c000007945 */ /* 0x000fe60003800200 */
[----:B-1----:R-:W-:-:S13]  /*0920*/  ISETP.GE.U32.AND P0, PT, R3, UR10, PT ;  /* 0x0000000a03007c0c */ /* 0x002fda000bf06070 */
[----:B------:R-:W-:Y:S05]  /*0930*/  @P0 BRA `(.L_x_5) ;  /* 0x0000000000240947 */ /* 0x000fea0003800000 */
[----:B0-----:R-:W0:Y:S02]  /*0940*/  LDC.64 R4, c[0x0][0x388] ;  /* 0x0000e200ff047b82 */ /* 0x001e240000000a00 */
[----:B0-----:R-:W-:-:S06]  /*0950*/  IMAD.WIDE.U32 R8, R8, 0x4, R4 ;  /* 0x0000000408087825 */ /* 0x001fcc00078e0004 */
[----:B------:R-:W2:Y:S01]  /*0960*/  LDG.E R8, desc[UR8][R8.64] ;  /* 0x0000000808087981 */ /* 0x000ea2000c1e1900 */
[----:B------:R-:W0:Y:S01]  /*0970*/  S2UR UR5, SR_CgaCtaId ;  /* 0x00000000000579c3 */ /* 0x000e220000008800 */
[----:B------:R-:W-:Y:S02]  /*0980*/  UMOV UR4, 0x400 ;  /* 0x0000040000047882 */ /* 0x000fe40000000000 */
[----:B0-----:R-:W-:-:S06]  /*0990*/  ULEA UR4, UR5, UR4, 0x18 ;  /* 0x0000000405047291 */ /* 0x001fcc000f8ec0ff */
[----:B------:R-:W-:-:S06]  /*09a0*/  LEA R3, R3, UR4, 0x2 ;  /* 0x0000000403037c11 */ /* 0x000fcc000f8e10ff */
[----:B------:R-:W2:Y:S02]  /*09b0*/  LDS R3, [R3] ;  /* 0x0000000003037984 */ /* 0x000ea40000000800 */
[----:B--2---:R-:W-:-:S07]  /*09c0*/  FFMA R2, R3, R8, R2 ;  /* 0x0000000803027223 */ /* 0x004fce0000000002 */
.L_x_5:
[----:B------:R-:W-:Y:S05]  /*09d0*/  BSYNC.RECONVERGENT B0 ;  /* 0x0000000000007941 */ /* 0x000fea0003800200 */
.L_x_0:
[----:B0-----:R-:W0:Y:S02]  /*09e0*/  LDC.64 R4, c[0x0][0x390] ;  /* 0x0000e400ff047b82 */ /* 0x001e240000000a00 */
[----:B0-----:R-:W-:-:S05]  /*09f0*/  IMAD.WIDE R4, R0, 0x4, R4 ;  /* 0x0000000400047825 */ /* 0x001fca00078e0204 */
[----:B------:R-:W-:Y:S01]  /*0a00*/  STG.E desc[UR8][R4.64], R2 ;  /* 0x0000000204007986 */ /* 0x000fe2000c101908 */
[----:B-1----:R-:W-:Y:S05]  /*0a10*/  EXIT ;  /* 0x000000000000794d */ /* 0x002fea0003800000 */
.L_x_6:
[----:B------:R-:W-:-:S00]  /*0a20*/  BRA `(.L_x_6) ;  /* 0xfffffffc00fc7947 */ /* 0x000fc0000383ffff */
[----:B------:R-:W-:-:S00]  /*0a30*/  NOP ;  /* 0x0000000000007918 */ /* 0x000fc00000000000 */
        /* <DEDUP_REMOVED lines=12> */
.L_x_7:


//--------------------- .nv.shared._Z25convolution1D_InputTilingPfS_S_iii --------------------------
	.section	.nv.shared._Z25convolution1D_InputTilingPfS_S_iii,"aw",@nobits
	.sectionflags	@""
	.align	16
	.zero		1024


//--------------------- .nv.shared.reserved.0     --------------------------
	.section	.nv.shared.reserved.0,"aw",@nobits
	.weak		__nv_reservedSMEM_offset_0_alias
	.size		__nv_reservedSMEM_offset_0_alias, 0, 64
	.other		__nv_reservedSMEM_offset_0_alias,@"STO_CUDA_RESERVED_SHARED STV_DEFAULT"
__nv_reservedSMEM_offset_0_alias:
	.zero		0
	.zero		64


//--------------------- .nv.constant0._Z25convolution1D_InputTilingPfS_S_iii --------------------------
	.section	.nv.constant0._Z25convolution1D_InputTilingPfS_S_iii,"a",@progbits
	.sectionflags	@""
	.align	4
.nv.constant0._Z25convolution1D_InputTilingPfS_S_iii:
	.zero		932


//--------------------- SYMBOLS --------------------------

	.type		.nv.reservedSmem.offset0,@object
	.size		.nv.reservedSmem.offset0,0x4
	.type		.nv.reservedSmem.cap,@object
	.size		.nv.reservedSmem.cap,0x4
